//
// Generated by NVIDIA NVVM Compiler
//
// Compiler Build ID: CL-36424714
// Cuda compilation tools, release 13.0, V13.0.88
// Based on NVVM 20.0.0
//

.version 9.0
.target sm_100
.address_size 64

	// .globl	_Z14accuracy_scorePfS_iiS_

.visible .entry _Z14accuracy_scorePfS_iiS_(
	.param .u64 .ptr .align 1 _Z14accuracy_scorePfS_iiS__param_0,
	.param .u64 .ptr .align 1 _Z14accuracy_scorePfS_iiS__param_1,
	.param .u32 _Z14accuracy_scorePfS_iiS__param_2,
	.param .u32 _Z14accuracy_scorePfS_iiS__param_3,
	.param .u64 .ptr .align 1 _Z14accuracy_scorePfS_iiS__param_4
)
{
	.reg .pred 	%p<4>;
	.reg .b32 	%r<15>;
	.reg .b32 	%f<6>;
	.reg .b64 	%rd<13>;

	ld.param.u64 	%rd2, [_Z14accuracy_scorePfS_iiS__param_0];
	ld.param.u64 	%rd3, [_Z14accuracy_scorePfS_iiS__param_1];
	ld.param.u32 	%r2, [_Z14accuracy_scorePfS_iiS__param_2];
	ld.param.u32 	%r3, [_Z14accuracy_scorePfS_iiS__param_3];
	ld.param.u64 	%rd1, [_Z14accuracy_scorePfS_iiS__param_4];
	cvta.to.global.u64 	%rd4, %rd2;
	cvta.to.global.u64 	%rd5, %rd3;
	mov.u32 	%r4, %tid.x;
	mov.u32 	%r5, %ctaid.x;
	mov.u32 	%r6, %ntid.x;
	mad.lo.s32 	%r7, %r5, %r6, %r4;
	mov.u32 	%r8, %tid.y;
	mov.u32 	%r9, %ctaid.y;
	mov.u32 	%r10, %ntid.y;
	mad.lo.s32 	%r1, %r9, %r10, %r8;
	mad.lo.s32 	%r11, %r2, %r1, %r7;
	mul.wide.u32 	%rd6, %r11, 4;
	add.s64 	%rd7, %rd5, %rd6;
	ld.global.f32 	%f1, [%rd7];
	mul.wide.u32 	%rd8, %r7, 4;
	add.s64 	%rd9, %rd4, %rd8;
	ld.global.f32 	%f2, [%rd9];
	setp.neu.f32 	%p1, %f1, %f2;
	mul.lo.s32 	%r13, %r3, %r2;
	setp.ge.u32 	%p2, %r11, %r13;
	or.pred  	%p3, %p1, %p2;
	@%p3 bra 	$L__BB0_2;
	cvta.to.global.u64 	%rd10, %rd1;
	mul.wide.u32 	%rd11, %r1, 4;
	add.s64 	%rd12, %rd10, %rd11;
	cvt.rn.f32.s32 	%f3, %r2;
	rcp.rn.f32 	%f4, %f3;
	atom.global.add.f32 	%f5, [%rd12], %f4;
$L__BB0_2:
	ret;

}


// ===== COMPILED SASS (sm_100) =====

	.target	sm_100

	.elftype	@"ET_EXEC"


//--------------------- .note.nv.tkinfo           --------------------------
	.section	.note.nv.tkinfo,"",@"SHT_NOTE"
	.sectionflags	@"SHF_NOTE_NV_TKINFO"
	.tkinfo
        /*0018*/ 	.word	0x00000002
        /*0030*/ 	.string	""
        /*0030*/ 	.string	"ptxas"
        /*0030*/ 	.string	"Cuda compilation tools, release 13.0, V13.0.88"
        /*0030*/ 	.string	"Build cuda_13.0.r13.0/compiler.36424714_0"
        /*0030*/ 	.string	"-arch sm_100 -m 64 "



//--------------------- .note.nv.cuinfo           --------------------------
	.section	.note.nv.cuinfo,"",@"SHT_NOTE"
	.sectionflags	@"SHF_NOTE_NV_CUINFO"
        /*0018*/ 	.short	0x0002
        /*001a*/ 	.short	0x0064
        /*001c*/ 	.short	0x0082
	.zero		2


//--------------------- .nv.info                  --------------------------
	.section	.nv.info,"",@"SHT_CUDA_INFO"
	.align	4


	//----- nvinfo : EIATTR_REGCOUNT
	.align		4
        /*0000*/ 	.byte	0x04, 0x2f
        /*0002*/ 	.short	(.L_1 - .L_0)
	.align		4
.L_0:
        /*0004*/ 	.word	index@(_Z14accuracy_scorePfS_iiS_)
        /*0008*/ 	.word	0x0000000f


	//----- nvinfo : EIATTR_FRAME_SIZE
	.align		4
.L_1:
        /*000c*/ 	.byte	0x04, 0x11
        /*000e*/ 	.short	(.L_3 - .L_2)
	.align		4
.L_2:
        /*0010*/ 	.word	index@($__internal_0_$__cuda_sm20_rcp_rn_f32_slowpath)
        /*0014*/ 	.word	0x00000000


	//----- nvinfo : EIATTR_FRAME_SIZE
	.align		4
.L_3:
        /*0018*/ 	.byte	0x04, 0x11
        /*001a*/ 	.short	(.L_5 - .L_4)
	.align		4
.L_4:
        /*001c*/ 	.word	index@(_Z14accuracy_scorePfS_iiS_)
        /*0020*/ 	.word	0x00000000


	//----- nvinfo : EIATTR_MIN_STACK_SIZE
	.align		4
.L_5:
        /*0024*/ 	.byte	0x04, 0x12
        /*0026*/ 	.short	(.L_7 - .L_6)
	.align		4
.L_6:
        /*0028*/ 	.word	index@(_Z14accuracy_scorePfS_iiS_)
        /*002c*/ 	.word	0x00000000
.L_7:


//--------------------- .nv.compat                --------------------------
	.section	.nv.compat,"",@"SHT_CUDA_COMPAT_INFO"
	.align	4
        /*0000*/ 	.byte	0x02, 0x09, 0x00, 0x00, 0x02, 0x02, 0x01, 0x00, 0x02, 0x05, 0x05, 0x00, 0x03, 0x07, 0x01, 0x01
        /*0010*/ 	.byte	0x02, 0x03, 0x00, 0x00, 0x02, 0x06, 0x01, 0x00, 0x04, 0x0b, 0x08, 0x00, 0x09, 0x00, 0x00, 0x00
        /*0020*/ 	.byte	0x00, 0x00, 0x00, 0x00


//--------------------- .nv.info._Z14accuracy_scorePfS_iiS_ --------------------------
	.section	.nv.info._Z14accuracy_scorePfS_iiS_,"",@"SHT_CUDA_INFO"
	.sectionflags	@""
	.align	4


	//----- nvinfo : EIATTR_CUDA_API_VERSION
	.align		4
        /*0000*/ 	.byte	0x04, 0x37
        /*0002*/ 	.short	(.L_9 - .L_8)
.L_8:
        /*0004*/ 	.word	0x00000082


	//----- nvinfo : EIATTR_KPARAM_INFO
	.align		4
.L_9:
        /*0008*/ 	.byte	0x04, 0x17
        /*000a*/ 	.short	(.L_11 - .L_10)
.L_10:
        /*000c*/ 	.word	0x00000000
        /*0010*/ 	.short	0x0004
        /*0012*/ 	.short	0x0018
        /*0014*/ 	.byte	0x00, 0xf5, 0x21, 0x00


	//----- nvinfo : EIATTR_KPARAM_INFO
	.align		4
.L_11:
        /*0018*/ 	.byte	0x04, 0x17
        /*001a*/ 	.short	(.L_13 - .L_12)
.L_12:
        /*001c*/ 	.word	0x00000000
        /*0020*/ 	.short	0x0003
        /*0022*/ 	.short	0x0014
        /*0024*/ 	.byte	0x00, 0xf0, 0x11, 0x00


	//----- nvinfo : EIATTR_KPARAM_INFO
	.align		4
.L_13:
        /*0028*/ 	.byte	0x04, 0x17
        /*002a*/ 	.short	(.L_15 - .L_14)
.L_14:
        /*002c*/ 	.word	0x00000000
        /*0030*/ 	.short	0x0002
        /*0032*/ 	.short	0x0010
        /*0034*/ 	.byte	0x00, 0xf0, 0x11, 0x00


	//----- nvinfo : EIATTR_KPARAM_INFO
	.align		4
.L_15:
        /*0038*/ 	.byte	0x04, 0x17
        /*003a*/ 	.short	(.L_17 - .L_16)
.L_16:
        /*003c*/ 	.word	0x00000000
        /*0040*/ 	.short	0x0001
        /*0042*/ 	.short	0x0008
        /*0044*/ 	.byte	0x00, 0xf5, 0x21, 0x00


	//----- nvinfo : EIATTR_KPARAM_INFO
	.align		4
.L_17:
        /*0048*/ 	.byte	0x04, 0x17
        /*004a*/ 	.short	(.L_19 - .L_18)
.L_18:
        /*004c*/ 	.word	0x00000000
        /*0050*/ 	.short	0x0000
        /*0052*/ 	.short	0x0000
        /*0054*/ 	.byte	0x00, 0xf5, 0x21, 0x00


	//----- nvinfo : EIATTR_SPARSE_MMA_MASK
	.align		4
.L_19:
        /*0058*/ 	.byte	0x03, 0x50
        /*005a*/ 	.short	0x0000


	//----- nvinfo : EIATTR_MAXREG_COUNT
	.align		4
        /*005c*/ 	.byte	0x03, 0x1b
        /*005e*/ 	.short	0x00ff


	//----- nvinfo : EIATTR_MERCURY_ISA_VERSION
	.align		4
        /*0060*/ 	.byte	0x03, 0x5f
        /*0062*/ 	.short	0x0101


	//----- nvinfo : EIATTR_VRC_CTA_INIT_COUNT
	.align		4
        /*0064*/ 	.byte	0x02, 0x4a
	.zero		1
	.zero		1


	//----- nvinfo : EIATTR_EXIT_INSTR_OFFSETS
	.align		4
        /*0068*/ 	.byte	0x04, 0x1c
        /*006a*/ 	.short	(.L_21 - .L_20)


	//   ....[0]....
.L_20:
        /*006c*/ 	.word	0x00000150


	//   ....[1]....
        /*0070*/ 	.word	0x00000250


	//----- nvinfo : EIATTR_CRS_STACK_SIZE
	.align		4
.L_21:
        /*0074*/ 	.byte	0x04, 0x1e
        /*0076*/ 	.short	(.L_23 - .L_22)
.L_22:
        /*0078*/ 	.word	0x00000000


	//----- nvinfo : EIATTR_CBANK_PARAM_SIZE
	.align		4
.L_23:
        /*007c*/ 	.byte	0x03, 0x19
        /*007e*/ 	.short	0x0020


	//----- nvinfo : EIATTR_PARAM_CBANK
	.align		4
        /*0080*/ 	.byte	0x04, 0x0a
        /*0082*/ 	.short	(.L_25 - .L_24)
	.align		4
.L_24:
        /*0084*/ 	.word	index@(.nv.constant0._Z14accuracy_scorePfS_iiS_)
        /*0088*/ 	.short	0x0380
        /*008a*/ 	.short	0x0020


	//----- nvinfo : EIATTR_SW_WAR
	.align		4
.L_25:
        /*008c*/ 	.byte	0x04, 0x36
        /*008e*/ 	.short	(.L_27 - .L_26)
.L_26:
        /*0090*/ 	.word	0x00000008
.L_27:


//--------------------- .nv.callgraph             --------------------------
	.section	.nv.callgraph,"",@"SHT_CUDA_CALLGRAPH"
	.align	4
	.sectionentsize	8
	.align		4
        /*0000*/ 	.word	0x00000000
	.align		4
        /*0004*/ 	.word	0xffffffff
	.align		4
        /*0008*/ 	.word	0x00000000
	.align		4
        /*000c*/ 	.word	0xfffffffe
	.align		4
        /*0010*/ 	.word	0x00000000
	.align		4
        /*0014*/ 	.word	0xfffffffd
	.align		4
        /*0018*/ 	.word	0x00000000
	.align		4
        /*001c*/ 	.word	0xfffffffc


//--------------------- .text._Z14accuracy_scorePfS_iiS_ --------------------------
	.section	.text._Z14accuracy_scorePfS_iiS_,"ax",@progbits
	.align	128
        .global         _Z14accuracy_scorePfS_iiS_
        .type           _Z14accuracy_scorePfS_iiS_,@function
        .size           _Z14accuracy_scorePfS_iiS_,(.L_x_6 - _Z14accuracy_scorePfS_iiS_)
        .other          _Z14accuracy_scorePfS_iiS_,@"STO_CUDA_ENTRY STV_DEFAULT"
_Z14accuracy_scorePfS_iiS_:
.text._Z14accuracy_scorePfS_iiS_:
[----:B------:R-:W-:Y:S01]  /*0000*/  LDC R1, c[0x0][0x37c] ;  /* 0x0000df00ff017b82 */ /* 0x000fe20000000800 */
[----:B------:R-:W0:Y:S07]  /*0010*/  S2R R7, SR_TID.X ;  /* 0x0000000000077919 */ /* 0x000e2e0000002100 */
[----:B------:R-:W0:Y:S01]  /*0020*/  S2UR UR4, SR_CTAID.X ;  /* 0x00000000000479c3 */ /* 0x000e220000002500 */
[----:B------:R-:W1:Y:S01]  /*0030*/  LDCU.64 UR8, c[0x0][0x390] ;  /* 0x00007200ff0877ac */ /* 0x000e620008000a00 */
[----:B------:R-:W2:Y:S01]  /*0040*/  S2R R6, SR_TID.Y ;  /* 0x0000000000067919 */ /* 0x000ea20000002200 */
[----:B------:R-:W3:Y:S05]  /*0050*/  LDCU.64 UR6, c[0x0][0x358] ;  /* 0x00006b00ff0677ac */ /* 0x000eea0008000a00 */
[----:B------:R-:W0:Y:S08]  /*0060*/  LDC R0, c[0x0][0x360] ;  /* 0x0000d800ff007b82 */ /* 0x000e300000000800 */
[----:B------:R-:W2:Y:S08]  /*0070*/  S2UR UR5, SR_CTAID.Y ;  /* 0x00000000000579c3 */ /* 0x000eb00000002600 */
[----:B------:R-:W2:Y:S08]  /*0080*/  LDC R9, c[0x0][0x364] ;  /* 0x0000d900ff097b82 */ /* 0x000eb00000000800 */
[----:B------:R-:W4:Y:S01]  /*0090*/  LDC.64 R4, c[0x0][0x380] ;  /* 0x0000e000ff047b82 */ /* 0x000f220000000a00 */
[----:B0-----:R-:W-:-:S07]  /*00a0*/  IMAD R7, R0, UR4, R7 ;  /* 0x0000000400077c24 */ /* 0x001fce000f8e0207 */
[----:B------:R-:W0:Y:S01]  /*00b0*/  LDC.64 R2, c[0x0][0x388] ;  /* 0x0000e200ff027b82 */ /* 0x000e220000000a00 */
[----:B--2---:R-:W-:-:S04]  /*00c0*/  IMAD R0, R9, UR5, R6 ;  /* 0x0000000509007c24 */ /* 0x004fc8000f8e0206 */
[----:B-1----:R-:W-:Y:S02]  /*00d0*/  IMAD R9, R0, UR8, R7 ;  /* 0x0000000800097c24 */ /* 0x002fe4000f8e0207 */
[----:B----4-:R-:W-:-:S06]  /*00e0*/  IMAD.WIDE.U32 R4, R7, 0x4, R4 ;  /* 0x0000000407047825 */ /* 0x010fcc00078e0004 */
[----:B---3--:R-:W2:Y:S01]  /*00f0*/  LDG.E R5, desc[UR6][R4.64] ;  /* 0x0000000604057981 */ /* 0x008ea2000c1e1900 */
[----:B0-----:R-:W-:-:S06]  /*0100*/  IMAD.WIDE.U32 R2, R9, 0x4, R2 ;  /* 0x0000000409027825 */ /* 0x001fcc00078e0002 */
[----:B------:R-:W2:Y:S01]  /*0110*/  LDG.E R2, desc[UR6][R2.64] ;  /* 0x0000000602027981 */ /* 0x000ea2000c1e1900 */
[----:B------:R-:W-:-:S06]  /*0120*/  UIMAD UR4, UR8, UR9, URZ ;  /* 0x00000009080472a4 */ /* 0x000fcc000f8e02ff */
[----:B------:R-:W-:-:S04]  /*0130*/  ISETP.GE.U32.AND P0, PT, R9, UR4, PT ;  /* 0x0000000409007c0c */ /* 0x000fc8000bf06070 */
[----:B--2---:R-:W-:-:S13]  /*0140*/  FSETP.NEU.OR P0, PT, R2, R5, P0 ;  /* 0x000000050200720b */ /* 0x004fda000070d400 */
[----:B------:R-:W-:Y:S05]  /*0150*/  @P0 EXIT ;  /* 0x000000000000094d */ /* 0x000fea0003800000 */
[----:B------:R-:W-:Y:S01]  /*0160*/  I2FP.F32.S32 R5, UR8 ;  /* 0x0000000800057c45 */ /* 0x000fe20008201400 */
[----:B------:R-:W0:Y:S04]  /*0170*/  LDC.64 R2, c[0x0][0x398] ;  /* 0x0000e600ff027b82 */ /* 0x000e280000000a00 */
[----:B------:R-:W-:-:S05]  /*0180*/  VIADD R4, R5, 0x1800000 ;  /* 0x0180000005047836 */ /* 0x000fca0000000000 */
[----:B------:R-:W-:-:S04]  /*0190*/  LOP3.LUT R4, R4, 0x7f800000, RZ, 0xc0, !PT ;  /* 0x7f80000004047812 */ /* 0x000fc800078ec0ff */
[----:B------:R-:W-:Y:S01]  /*01a0*/  ISETP.GT.U32.AND P0, PT, R4, 0x1ffffff, PT ;  /* 0x01ffffff0400780c */ /* 0x000fe20003f04070 */
[----:B0-----:R-:W-:-:S12]  /*01b0*/  IMAD.WIDE.U32 R2, R0, 0x4, R2 ;  /* 0x0000000400027825 */ /* 0x001fd800078e0002 */
[----:B------:R-:W-:Y:S05]  /*01c0*/  @P0 BRA `(.L_x_0) ;  /* 0x00000000000c0947 */ /* 0x000fea0003800000 */
[----:B------:R-:W-:-:S07]  /*01d0*/  MOV R4, 0x1f0 ;  /* 0x000001f000047802 */ /* 0x000fce0000000f00 */
[----:B------:R-:W-:Y:S05]  /*01e0*/  CALL.REL.NOINC `($__internal_0_$__cuda_sm20_rcp_rn_f32_slowpath) ;  /* 0x00000000001c7944 */ /* 0x000fea0003c00000 */
[----:B------:R-:W-:Y:S05]  /*01f0*/  BRA `(.L_x_1) ;  /* 0x0000000000107947 */ /* 0x000fea0003800000 */
.L_x_0:
[----:B------:R-:W0:Y:S02]  /*0200*/  MUFU.RCP R0, R5 ;  /* 0x0000000500007308 */ /* 0x000e240000001000 */
[----:B0-----:R-:W-:-:S04]  /*0210*/  FFMA R4, R5, R0, -1 ;  /* 0xbf80000005047423 */ /* 0x001fc80000000000 */
[----:B------:R-:W-:-:S04]  /*0220*/  FADD.FTZ R7, -R4, -RZ ;  /* 0x800000ff04077221 */ /* 0x000fc80000010100 */
[----:B------:R-:W-:-:S07]  /*0230*/  FFMA R7, R0, R7, R0 ;  /* 0x0000000700077223 */ /* 0x000fce0000000000 */
.L_x_1:
[----:B------:R-:W-:Y:S01]  /*0240*/  REDG.E.ADD.F32.FTZ.RN.STRONG.GPU desc[UR6][R2.64], R7 ;  /* 0x00000007020079a6 */ /* 0x000fe2000c12f306 */
[----:B------:R-:W-:Y:S05]  /*0250*/  EXIT ;  /* 0x000000000000794d */ /* 0x000fea0003800000 */
        .weak           $__internal_0_$__cuda_sm20_rcp_rn_f32_slowpath
        .type           $__internal_0_$__cuda_sm20_rcp_rn_f32_slowpath,@function
        .size           $__internal_0_$__cuda_sm20_rcp_rn_f32_slowpath,(.L_x_6 - $__internal_0_$__cuda_sm20_rcp_rn_f32_slowpath)
$__internal_0_$__cuda_sm20_rcp_rn_f32_slowpath:
[----:B------:R-:W-:-:S05]  /*0260*/  IMAD.SHL.U32 R0, R5, 0x2, RZ ;  /* 0x0000000205007824 */ /* 0x000fca00078e00ff */
[----:B------:R-:W-:Y:S01]  /*0270*/  SHF.R.U32.HI R6, RZ, 0x18, R0 ;  /* 0x00000018ff067819 */ /* 0x000fe20000011600 */
[----:B------:R-:W-:-:S03]  /*0280*/  IMAD.MOV.U32 R0, RZ, RZ, R5 ;  /* 0x000000ffff007224 */ /* 0x000fc600078e0005 */
[----:B------:R-:W-:-:S13]  /*0290*/  ISETP.NE.U32.AND P0, PT, R6, RZ, PT ;  /* 0x000000ff0600720c */ /* 0x000fda0003f05070 */
[----:B------:R-:W-:Y:S05]  /*02a0*/  @P0 BRA `(.L_x_2) ;  /* 0x00000000002c0947 */ /* 0x000fea0003800000 */
[----:B------:R-:W-:-:S05]  /*02b0*/  IMAD.SHL.U32 R5, R0, 0x2, RZ ;  /* 0x0000000200057824 */ /* 0x000fca00078e00ff */
[----:B------:R-:W-:-:S13]  /*02c0*/  ISETP.NE.AND P0, PT, R5, RZ, PT ;  /* 0x000000ff0500720c */ /* 0x000fda0003f05270 */
[----:B------:R2:W3:Y:S01]  /*02d0*/  @!P0 MUFU.RCP R5, R0 ;  /* 0x0000000000058308 */ /* 0x0004e20000001000 */
[----:B------:R-:W-:Y:S05]  /*02e0*/  @!P0 BRA `(.L_x_3) ;  /* 0x0000000000a48947 */ /* 0x000fea0003800000 */
[----:B------:R-:W-:-:S04]  /*02f0*/  FFMA R6, R0, 1.84467440737095516160e+19, RZ ;  /* 0x5f80000000067823 */ /* 0x000fc800000000ff */
[----:B---3--:R-:W2:Y:S02]  /*0300*/  MUFU.RCP R5, R6 ;  /* 0x0000000600057308 */ /* 0x008ea40000001000 */
[----:B--2---:R-:W-:-:S04]  /*0310*/  FFMA R0, R6, R5, -1 ;  /* 0xbf80000006007423 */ /* 0x004fc80000000005 */
[----:B------:R-:W-:-:S04]  /*0320*/  FADD.FTZ R0, -R0, -RZ ;  /* 0x800000ff00007221 */ /* 0x000fc80000010100 */
[----:B------:R-:W-:-:S04]  /*0330*/  FFMA R0, R5, R0, R5 ;  /* 0x0000000005007223 */ /* 0x000fc80000000005 */
[----:B------:R-:W-:Y:S01]  /*0340*/  FFMA R5, R0, 1.84467440737095516160e+19, RZ ;  /* 0x5f80000000057823 */ /* 0x000fe200000000ff */
[----:B------:R-:W-:Y:S06]  /*0350*/  BRA `(.L_x_3) ;  /* 0x0000000000887947 */ /* 0x000fec0003800000 */
.L_x_2:
[----:B------:R-:W-:-:S04]  /*0360*/  IADD3 R5, PT, PT, R6, -0xfd, RZ ;  /* 0xffffff0306057810 */ /* 0x000fc80007ffe0ff */
[----:B------:R-:W-:-:S13]  /*0370*/  ISETP.GT.U32.AND P0, PT, R5, 0x1, PT ;  /* 0x000000010500780c */ /* 0x000fda0003f04070 */
[----:B------:R-:W-:Y:S05]  /*0380*/  @P0 BRA `(.L_x_4) ;  /* 0x0000000000780947 */ /* 0x000fea0003800000 */
[----:B------:R-:W-:Y:S01]  /*0390*/  LOP3.LUT R7, R0, 0x7fffff, RZ, 0xc0, !PT ;  /* 0x007fffff00077812 */ /* 0x000fe200078ec0ff */
[----:B------:R-:W-:-:S03]  /*03a0*/  IMAD.MOV.U32 R12, RZ, RZ, 0x3 ;  /* 0x00000003ff0c7424 */ /* 0x000fc600078e00ff */
[----:B------:R-:W-:Y:S02]  /*03b0*/  LOP3.LUT R7, R7, 0x3f800000, RZ, 0xfc, !PT ;  /* 0x3f80000007077812 */ /* 0x000fe400078efcff */
[----:B------:R-:W-:Y:S02]  /*03c0*/  SHF.L.U32 R11, R12, R5, RZ ;  /* 0x000000050c0b7219 */ /* 0x000fe400000006ff */
[----:B------:R-:W0:Y:S02]  /*03d0*/  MUFU.RCP R8, R7 ;  /* 0x0000000700087308 */ /* 0x000e240000001000 */
[----:B0-----:R-:W-:-:S04]  /*03e0*/  FFMA R9, R7, R8, -1 ;  /* 0xbf80000007097423 */ /* 0x001fc80000000008 */
[----:B------:R-:W-:-:S04]  /*03f0*/  FADD.FTZ R9, -R9, -RZ ;  /* 0x800000ff09097221 */ /* 0x000fc80000010100 */
[CCC-:B------:R-:W-:Y:S01]  /*0400*/  FFMA.RM R10, R8.reuse, R9.reuse, R8.reuse ;  /* 0x00000009080a7223 */ /* 0x1c0fe20000004008 */
[----:B------:R-:W-:-:S04]  /*0410*/  FFMA.RP R9, R8, R9, R8 ;  /* 0x0000000908097223 */ /* 0x000fc80000008008 */
[C---:B------:R-:W-:Y:S02]  /*0420*/  LOP3.LUT R8, R10.reuse, 0x7fffff, RZ, 0xc0, !PT ;  /* 0x007fffff0a087812 */ /* 0x040fe400078ec0ff */
[----:B------:R-:W-:Y:S02]  /*0430*/  FSETP.NEU.FTZ.AND P0, PT, R10, R9, PT ;  /* 0x000000090a00720b */ /* 0x000fe40003f1d000 */
[----:B------:R-:W-:Y:S02]  /*0440*/  LOP3.LUT R8, R8, 0x800000, RZ, 0xfc, !PT ;  /* 0x0080000008087812 */ /* 0x000fe400078efcff */
[----:B------:R-:W-:Y:S02]  /*0450*/  SEL R9, RZ, 0xffffffff, !P0 ;  /* 0xffffffffff097807 */ /* 0x000fe40004000000 */
[----:B------:R-:W-:-:S03]  /*0460*/  LOP3.LUT R10, R11, R8, RZ, 0xc0, !PT ;  /* 0x000000080b0a7212 */ /* 0x000fc600078ec0ff */
[----:B------:R-:W-:Y:S01]  /*0470*/  IMAD.MOV R9, RZ, RZ, -R9 ;  /* 0x000000ffff097224 */ /* 0x000fe200078e0a09 */
[----:B------:R-:W-:-:S04]  /*0480*/  SHF.R.U32.HI R10, RZ, R5, R10 ;  /* 0x00000005ff0a7219 */ /* 0x000fc8000001160a */
[----:B------:R-:W-:Y:S02]  /*0490*/  LOP3.LUT P1, RZ, R9, R5, R8, 0xf8, !PT ;  /* 0x0000000509ff7212 */ /* 0x000fe4000782f808 */
[C---:B------:R-:W-:Y:S02]  /*04a0*/  LOP3.LUT P0, RZ, R10.reuse, 0x1, RZ, 0xc0, !PT ;  /* 0x000000010aff7812 */ /* 0x040fe4000780c0ff */
[----:B------:R-:W-:-:S04]  /*04b0*/  LOP3.LUT P2, RZ, R10, 0x2, RZ, 0xc0, !PT ;  /* 0x000000020aff7812 */ /* 0x000fc8000784c0ff */
[----:B------:R-:W-:Y:S02]  /*04c0*/  PLOP3.LUT P0, PT, P0, P1, P2, 0xe0, 0x0 ;  /* 0x000000000000781c */ /* 0x000fe40000703c20 */
[----:B------:R-:W-:Y:S02]  /*04d0*/  LOP3.LUT P1, RZ, R0, 0x7fffff, RZ, 0xc0, !PT ;  /* 0x007fffff00ff7812 */ /* 0x000fe4000782c0ff */
[----:B------:R-:W-:-:S05]  /*04e0*/  SEL R5, RZ, 0x1, !P0 ;  /* 0x00000001ff057807 */ /* 0x000fca0004000000 */
[----:B------:R-:W-:-:S05]  /*04f0*/  IMAD.MOV R5, RZ, RZ, -R5 ;  /* 0x000000ffff057224 */ /* 0x000fca00078e0a05 */
[----:B------:R-:W-:Y:S02]  /*0500*/  ISETP.GE.AND P0, PT, R5, RZ, PT ;  /* 0x000000ff0500720c */ /* 0x000fe40003f06270 */
[----:B------:R-:W-:-:S04]  /*0510*/  IADD3 R5, PT, PT, R6, -0xfc, RZ ;  /* 0xffffff0406057810 */ /* 0x000fc80007ffe0ff */
[----:B------:R-:W-:-:S07]  /*0520*/  SHF.R.U32.HI R5, RZ, R5, R8 ;  /* 0x00000005ff057219 */ /* 0x000fce0000011608 */
[----:B------:R-:W-:-:S04]  /*0530*/  @!P0 VIADD R5, R5, 0x1 ;  /* 0x0000000105058836 */ /* 0x000fc80000000000 */
[----:B------:R-:W-:-:S05]  /*0540*/  @!P1 IMAD.SHL.U32 R5, R5, 0x2, RZ ;  /* 0x0000000205059824 */ /* 0x000fca00078e00ff */
[----:B------:R-:W-:Y:S01]  /*0550*/  LOP3.LUT R5, R5, 0x80000000, R0, 0xf8, !PT ;  /* 0x8000000005057812 */ /* 0x000fe200078ef800 */
[----:B------:R-:W-:Y:S06]  /*0560*/  BRA `(.L_x_3) ;  /* 0x0000000000047947 */ /* 0x000fec0003800000 */
.L_x_4:
[----:B------:R0:W1:Y:S02]  /*0570*/  MUFU.RCP R5, R0 ;  /* 0x0000000000057308 */ /* 0x0000640000001000 */
.L_x_3:
[----:B-1-3--:R-:W-:Y:S01]  /*0580*/  MOV R7, R5 ;  /* 0x0000000500077202 */ /* 0x00afe20000000f00 */
[----:B------:R-:W-:-:S04]  /*0590*/  IMAD.MOV.U32 R5, RZ, RZ, 0x0 ;  /* 0x00000000ff057424 */ /* 0x000fc800078e00ff */
[----:B0-2---:R-:W-:Y:S05]  /*05a0*/  RET.REL.NODEC R4 `(_Z14accuracy_scorePfS_iiS_) ;  /* 0xfffffff804947950 */ /* 0x005fea0003c3ffff */
.L_x_5:
[----:B------:R-:W-:-:S00]  /*05b0*/  BRA `(.L_x_5) ;  /* 0xfffffffc00fc7947 */ /* 0x000fc0000383ffff */
[----:B------:R-:W-:-:S00]  /*05c0*/  NOP ;  /* 0x0000000000007918 */ /* 0x000fc00000000000 */
        /* <DEDUP_REMOVED lines=11> */
.L_x_6:


//--------------------- .nv.shared.reserved.0     --------------------------
	.section	.nv.shared.reserved.0,"aw",@nobits
	.weak		__nv_reservedSMEM_offset_0_alias
	.size		__nv_reservedSMEM_offset_0_alias, 0, 64
	.other		__nv_reservedSMEM_offset_0_alias,@"STO_CUDA_RESERVED_SHARED STV_DEFAULT"
__nv_reservedSMEM_offset_0_alias:
	.zero		0
	.zero		64


//--------------------- .nv.constant0._Z14accuracy_scorePfS_iiS_ --------------------------
	.section	.nv.constant0._Z14accuracy_scorePfS_iiS_,"a",@progbits
	.sectionflags	@""
	.align	4
.nv.constant0._Z14accuracy_scorePfS_iiS_:
	.zero		928


//--------------------- SYMBOLS --------------------------

	.type		.nv.reservedSmem.offset0,@object
	.size		.nv.reservedSmem.offset0,0x4
